//
// Generated by NVIDIA NVVM Compiler
//
// Compiler Build ID: CL-36424714
// Cuda compilation tools, release 13.0, V13.0.88
// Based on NVVM 20.0.0
//

.version 9.0
.target sm_100
.address_size 64

	// .globl	_ZN3cub18CUB_300001_SM_10006detail11EmptyKernelIvEEvv
.global .align 1 .b8 _ZN34_INTERNAL_c7207c0f_4_k_cu_2d8c66744cuda3std3__45__cpo5beginE[1];
.global .align 1 .b8 _ZN34_INTERNAL_c7207c0f_4_k_cu_2d8c66744cuda3std3__45__cpo3endE[1];
.global .align 1 .b8 _ZN34_INTERNAL_c7207c0f_4_k_cu_2d8c66744cuda3std3__45__cpo6cbeginE[1];
.global .align 1 .b8 _ZN34_INTERNAL_c7207c0f_4_k_cu_2d8c66744cuda3std3__45__cpo4cendE[1];
.global .align 1 .b8 _ZN34_INTERNAL_c7207c0f_4_k_cu_2d8c66744cuda3std3__45__cpo6rbeginE[1];
.global .align 1 .b8 _ZN34_INTERNAL_c7207c0f_4_k_cu_2d8c66744cuda3std3__45__cpo4rendE[1];
.global .align 1 .b8 _ZN34_INTERNAL_c7207c0f_4_k_cu_2d8c66744cuda3std3__45__cpo7crbeginE[1];
.global .align 1 .b8 _ZN34_INTERNAL_c7207c0f_4_k_cu_2d8c66744cuda3std3__45__cpo5crendE[1];
.global .align 1 .b8 _ZN34_INTERNAL_c7207c0f_4_k_cu_2d8c66744cuda3std3__436_GLOBAL__N__c7207c0f_4_k_cu_2d8c66746ignoreE[1];
.global .align 1 .b8 _ZN34_INTERNAL_c7207c0f_4_k_cu_2d8c66744cuda3std3__419piecewise_constructE[1];
.global .align 1 .b8 _ZN34_INTERNAL_c7207c0f_4_k_cu_2d8c66744cuda3std3__48in_placeE[1];
.global .align 1 .b8 _ZN34_INTERNAL_c7207c0f_4_k_cu_2d8c66744cuda3std3__420unreachable_sentinelE[1];
.global .align 1 .b8 _ZN34_INTERNAL_c7207c0f_4_k_cu_2d8c66744cuda3std3__47nulloptE[1];
.global .align 1 .b8 _ZN34_INTERNAL_c7207c0f_4_k_cu_2d8c66744cuda3std3__48unexpectE[1];
.global .align 1 .b8 _ZN34_INTERNAL_c7207c0f_4_k_cu_2d8c66744cuda3std6ranges3__45__cpo4swapE[1];
.global .align 1 .b8 _ZN34_INTERNAL_c7207c0f_4_k_cu_2d8c66744cuda3std6ranges3__45__cpo9iter_moveE[1];
.global .align 1 .b8 _ZN34_INTERNAL_c7207c0f_4_k_cu_2d8c66744cuda3std6ranges3__45__cpo5beginE[1];
.global .align 1 .b8 _ZN34_INTERNAL_c7207c0f_4_k_cu_2d8c66744cuda3std6ranges3__45__cpo3endE[1];
.global .align 1 .b8 _ZN34_INTERNAL_c7207c0f_4_k_cu_2d8c66744cuda3std6ranges3__45__cpo6cbeginE[1];
.global .align 1 .b8 _ZN34_INTERNAL_c7207c0f_4_k_cu_2d8c66744cuda3std6ranges3__45__cpo4cendE[1];
.global .align 1 .b8 _ZN34_INTERNAL_c7207c0f_4_k_cu_2d8c66744cuda3std6ranges3__45__cpo7advanceE[1];
.global .align 1 .b8 _ZN34_INTERNAL_c7207c0f_4_k_cu_2d8c66744cuda3std6ranges3__45__cpo9iter_swapE[1];
.global .align 1 .b8 _ZN34_INTERNAL_c7207c0f_4_k_cu_2d8c66744cuda3std6ranges3__45__cpo4nextE[1];
.global .align 1 .b8 _ZN34_INTERNAL_c7207c0f_4_k_cu_2d8c66744cuda3std6ranges3__45__cpo4prevE[1];
.global .align 1 .b8 _ZN34_INTERNAL_c7207c0f_4_k_cu_2d8c66744cuda3std6ranges3__45__cpo4dataE[1];
.global .align 1 .b8 _ZN34_INTERNAL_c7207c0f_4_k_cu_2d8c66744cuda3std6ranges3__45__cpo5cdataE[1];
.global .align 1 .b8 _ZN34_INTERNAL_c7207c0f_4_k_cu_2d8c66744cuda3std6ranges3__45__cpo4sizeE[1];
.global .align 1 .b8 _ZN34_INTERNAL_c7207c0f_4_k_cu_2d8c66744cuda3std6ranges3__45__cpo5ssizeE[1];
.global .align 1 .b8 _ZN34_INTERNAL_c7207c0f_4_k_cu_2d8c66744cuda3std6ranges3__45__cpo8distanceE[1];
.global .align 1 .b8 _ZN34_INTERNAL_c7207c0f_4_k_cu_2d8c66746thrust24THRUST_300001_SM_1000_NS8cuda_cub3parE[1];
.global .align 1 .b8 _ZN34_INTERNAL_c7207c0f_4_k_cu_2d8c66746thrust24THRUST_300001_SM_1000_NS8cuda_cub10par_nosyncE[1];
.global .align 1 .b8 _ZN34_INTERNAL_c7207c0f_4_k_cu_2d8c66746thrust24THRUST_300001_SM_1000_NS6system6detail10sequential3seqE[1];
.global .align 1 .b8 _ZN34_INTERNAL_c7207c0f_4_k_cu_2d8c66746thrust24THRUST_300001_SM_1000_NS12placeholders2_1E[1];
.global .align 1 .b8 _ZN34_INTERNAL_c7207c0f_4_k_cu_2d8c66746thrust24THRUST_300001_SM_1000_NS12placeholders2_2E[1];
.global .align 1 .b8 _ZN34_INTERNAL_c7207c0f_4_k_cu_2d8c66746thrust24THRUST_300001_SM_1000_NS12placeholders2_3E[1];
.global .align 1 .b8 _ZN34_INTERNAL_c7207c0f_4_k_cu_2d8c66746thrust24THRUST_300001_SM_1000_NS12placeholders2_4E[1];
.global .align 1 .b8 _ZN34_INTERNAL_c7207c0f_4_k_cu_2d8c66746thrust24THRUST_300001_SM_1000_NS12placeholders2_5E[1];
.global .align 1 .b8 _ZN34_INTERNAL_c7207c0f_4_k_cu_2d8c66746thrust24THRUST_300001_SM_1000_NS12placeholders2_6E[1];
.global .align 1 .b8 _ZN34_INTERNAL_c7207c0f_4_k_cu_2d8c66746thrust24THRUST_300001_SM_1000_NS12placeholders2_7E[1];
.global .align 1 .b8 _ZN34_INTERNAL_c7207c0f_4_k_cu_2d8c66746thrust24THRUST_300001_SM_1000_NS12placeholders2_8E[1];
.global .align 1 .b8 _ZN34_INTERNAL_c7207c0f_4_k_cu_2d8c66746thrust24THRUST_300001_SM_1000_NS12placeholders2_9E[1];
.global .align 1 .b8 _ZN34_INTERNAL_c7207c0f_4_k_cu_2d8c66746thrust24THRUST_300001_SM_1000_NS12placeholders3_10E[1];
.global .align 1 .b8 _ZN34_INTERNAL_c7207c0f_4_k_cu_2d8c66746thrust24THRUST_300001_SM_1000_NS3seqE[1];

.visible .entry _ZN3cub18CUB_300001_SM_10006detail11EmptyKernelIvEEvv()
{


	ret;

}


// ===== COMPILED SASS (sm_100) =====

	.target	sm_100

	.elftype	@"ET_EXEC"


//--------------------- .note.nv.tkinfo           --------------------------
	.section	.note.nv.tkinfo,"",@"SHT_NOTE"
	.sectionflags	@"SHF_NOTE_NV_TKINFO"
	.tkinfo
        /*0018*/ 	.word	0x00000002
        /*0030*/ 	.string	""
        /*0030*/ 	.string	"ptxas"
        /*0030*/ 	.string	"Cuda compilation tools, release 13.0, V13.0.88"
        /*0030*/ 	.string	"Build cuda_13.0.r13.0/compiler.36424714_0"
        /*0030*/ 	.string	"-arch sm_100 -m 64 "



//--------------------- .note.nv.cuinfo           --------------------------
	.section	.note.nv.cuinfo,"",@"SHT_NOTE"
	.sectionflags	@"SHF_NOTE_NV_CUINFO"
        /*0018*/ 	.short	0x0002
        /*001a*/ 	.short	0x0064
        /*001c*/ 	.short	0x0082
	.zero		2


//--------------------- .nv.info                  --------------------------
	.section	.nv.info,"",@"SHT_CUDA_INFO"
	.align	4


	//----- nvinfo : EIATTR_REGCOUNT
	.align		4
        /*0000*/ 	.byte	0x04, 0x2f
        /*0002*/ 	.short	(.L_44 - .L_43)
	.align		4
.L_43:
        /*0004*/ 	.word	index@(_ZN3cub18CUB_300001_SM_10006detail11EmptyKernelIvEEvv)
        /*0008*/ 	.word	0x00000004


	//----- nvinfo : EIATTR_FRAME_SIZE
	.align		4
.L_44:
        /*000c*/ 	.byte	0x04, 0x11
        /*000e*/ 	.short	(.L_46 - .L_45)
	.align		4
.L_45:
        /*0010*/ 	.word	index@(_ZN3cub18CUB_300001_SM_10006detail11EmptyKernelIvEEvv)
        /*0014*/ 	.word	0x00000000


	//----- nvinfo : EIATTR_MIN_STACK_SIZE
	.align		4
.L_46:
        /*0018*/ 	.byte	0x04, 0x12
        /*001a*/ 	.short	(.L_48 - .L_47)
	.align		4
.L_47:
        /*001c*/ 	.word	index@(_ZN3cub18CUB_300001_SM_10006detail11EmptyKernelIvEEvv)
        /*0020*/ 	.word	0x00000000
.L_48:


//--------------------- .nv.compat                --------------------------
	.section	.nv.compat,"",@"SHT_CUDA_COMPAT_INFO"
	.align	4
        /*0000*/ 	.byte	0x02, 0x09, 0x00, 0x00, 0x02, 0x02, 0x01, 0x00, 0x02, 0x05, 0x05, 0x00, 0x03, 0x07, 0x01, 0x01
        /*0010*/ 	.byte	0x02, 0x03, 0x00, 0x00, 0x02, 0x06, 0x01, 0x00, 0x04, 0x0b, 0x08, 0x00, 0x09, 0x00, 0x00, 0x00
        /*0020*/ 	.byte	0x00, 0x00, 0x00, 0x00


//--------------------- .nv.info._ZN3cub18CUB_300001_SM_10006detail11EmptyKernelIvEEvv --------------------------
	.section	.nv.info._ZN3cub18CUB_300001_SM_10006detail11EmptyKernelIvEEvv,"",@"SHT_CUDA_INFO"
	.sectionflags	@""
	.align	4


	//----- nvinfo : EIATTR_CUDA_API_VERSION
	.align		4
        /*0000*/ 	.byte	0x04, 0x37
        /*0002*/ 	.short	(.L_50 - .L_49)
.L_49:
        /*0004*/ 	.word	0x00000082


	//----- nvinfo : EIATTR_SPARSE_MMA_MASK
	.align		4
.L_50:
        /*0008*/ 	.byte	0x03, 0x50
        /*000a*/ 	.short	0x0000


	//----- nvinfo : EIATTR_MAXREG_COUNT
	.align		4
        /*000c*/ 	.byte	0x03, 0x1b
        /*000e*/ 	.short	0x00ff


	//----- nvinfo : EIATTR_MERCURY_ISA_VERSION
	.align		4
        /*0010*/ 	.byte	0x03, 0x5f
        /*0012*/ 	.short	0x0101


	//----- nvinfo : EIATTR_VRC_CTA_INIT_COUNT
	.align		4
        /*0014*/ 	.byte	0x02, 0x4a
	.zero		1
	.zero		1


	//----- nvinfo : EIATTR_EXIT_INSTR_OFFSETS
	.align		4
        /*0018*/ 	.byte	0x04, 0x1c
        /*001a*/ 	.short	(.L_52 - .L_51)


	//   ....[0]....
.L_51:
        /*001c*/ 	.word	0x00000010


	//----- nvinfo : EIATTR_SW_WAR
	.align		4
.L_52:
        /*0020*/ 	.byte	0x04, 0x36
        /*0022*/ 	.short	(.L_54 - .L_53)
.L_53:
        /*0024*/ 	.word	0x00000008
.L_54:


//--------------------- .nv.callgraph             --------------------------
	.section	.nv.callgraph,"",@"SHT_CUDA_CALLGRAPH"
	.align	4
	.sectionentsize	8
	.align		4
        /*0000*/ 	.word	0x00000000
	.align		4
        /*0004*/ 	.word	0xffffffff
	.align		4
        /*0008*/ 	.word	0x00000000
	.align		4
        /*000c*/ 	.word	0xfffffffe
	.align		4
        /*0010*/ 	.word	0x00000000
	.align		4
        /*0014*/ 	.word	0xfffffffd
	.align		4
        /*0018*/ 	.word	0x00000000
	.align		4
        /*001c*/ 	.word	0xfffffffc


//--------------------- .nv.constant4             --------------------------
	.section	.nv.constant4,"a",@progbits
	.align	8
	.align		8
.nv.constant4:
        /*0000*/ 	.dword	_ZN34_INTERNAL_c7207c0f_4_k_cu_2d8c66744cuda3std3__45__cpo5beginE
	.align		8
        /*0008*/ 	.dword	_ZN34_INTERNAL_c7207c0f_4_k_cu_2d8c66744cuda3std3__45__cpo3endE
	.align		8
        /*0010*/ 	.dword	_ZN34_INTERNAL_c7207c0f_4_k_cu_2d8c66744cuda3std3__45__cpo6cbeginE
	.align		8
        /*0018*/ 	.dword	_ZN34_INTERNAL_c7207c0f_4_k_cu_2d8c66744cuda3std3__45__cpo4cendE
	.align		8
        /*0020*/ 	.dword	_ZN34_INTERNAL_c7207c0f_4_k_cu_2d8c66744cuda3std3__45__cpo6rbeginE
	.align		8
        /*0028*/ 	.dword	_ZN34_INTERNAL_c7207c0f_4_k_cu_2d8c66744cuda3std3__45__cpo4rendE
	.align		8
        /*0030*/ 	.dword	_ZN34_INTERNAL_c7207c0f_4_k_cu_2d8c66744cuda3std3__45__cpo7crbeginE
	.align		8
        /*0038*/ 	.dword	_ZN34_INTERNAL_c7207c0f_4_k_cu_2d8c66744cuda3std3__45__cpo5crendE
	.align		8
        /*0040*/ 	.dword	_ZN34_INTERNAL_c7207c0f_4_k_cu_2d8c66744cuda3std3__436_GLOBAL__N__c7207c0f_4_k_cu_2d8c66746ignoreE
	.align		8
        /*0048*/ 	.dword	_ZN34_INTERNAL_c7207c0f_4_k_cu_2d8c66744cuda3std3__419piecewise_constructE
	.align		8
        /*0050*/ 	.dword	_ZN34_INTERNAL_c7207c0f_4_k_cu_2d8c66744cuda3std3__48in_placeE
	.align		8
        /*0058*/ 	.dword	_ZN34_INTERNAL_c7207c0f_4_k_cu_2d8c66744cuda3std3__420unreachable_sentinelE
	.align		8
        /*0060*/ 	.dword	_ZN34_INTERNAL_c7207c0f_4_k_cu_2d8c66744cuda3std3__47nulloptE
	.align		8
        /*0068*/ 	.dword	_ZN34_INTERNAL_c7207c0f_4_k_cu_2d8c66744cuda3std3__48unexpectE
	.align		8
        /*0070*/ 	.dword	_ZN34_INTERNAL_c7207c0f_4_k_cu_2d8c66744cuda3std6ranges3__45__cpo4swapE
	.align		8
        /*0078*/ 	.dword	_ZN34_INTERNAL_c7207c0f_4_k_cu_2d8c66744cuda3std6ranges3__45__cpo9iter_moveE
	.align		8
        /*0080*/ 	.dword	_ZN34_INTERNAL_c7207c0f_4_k_cu_2d8c66744cuda3std6ranges3__45__cpo5beginE
	.align		8
        /*0088*/ 	.dword	_ZN34_INTERNAL_c7207c0f_4_k_cu_2d8c66744cuda3std6ranges3__45__cpo3endE
	.align		8
        /*0090*/ 	.dword	_ZN34_INTERNAL_c7207c0f_4_k_cu_2d8c66744cuda3std6ranges3__45__cpo6cbeginE
	.align		8
        /*0098*/ 	.dword	_ZN34_INTERNAL_c7207c0f_4_k_cu_2d8c66744cuda3std6ranges3__45__cpo4cendE
	.align		8
        /*00a0*/ 	.dword	_ZN34_INTERNAL_c7207c0f_4_k_cu_2d8c66744cuda3std6ranges3__45__cpo7advanceE
	.align		8
        /*00a8*/ 	.dword	_ZN34_INTERNAL_c7207c0f_4_k_cu_2d8c66744cuda3std6ranges3__45__cpo9iter_swapE
	.align		8
        /*00b0*/ 	.dword	_ZN34_INTERNAL_c7207c0f_4_k_cu_2d8c66744cuda3std6ranges3__45__cpo4nextE
	.align		8
        /*00b8*/ 	.dword	_ZN34_INTERNAL_c7207c0f_4_k_cu_2d8c66744cuda3std6ranges3__45__cpo4prevE
	.align		8
        /*00c0*/ 	.dword	_ZN34_INTERNAL_c7207c0f_4_k_cu_2d8c66744cuda3std6ranges3__45__cpo4dataE
	.align		8
        /*00c8*/ 	.dword	_ZN34_INTERNAL_c7207c0f_4_k_cu_2d8c66744cuda3std6ranges3__45__cpo5cdataE
	.align		8
        /*00d0*/ 	.dword	_ZN34_INTERNAL_c7207c0f_4_k_cu_2d8c66744cuda3std6ranges3__45__cpo4sizeE
	.align		8
        /*00d8*/ 	.dword	_ZN34_INTERNAL_c7207c0f_4_k_cu_2d8c66744cuda3std6ranges3__45__cpo5ssizeE
	.align		8
        /*00e0*/ 	.dword	_ZN34_INTERNAL_c7207c0f_4_k_cu_2d8c66744cuda3std6ranges3__45__cpo8distanceE
	.align		8
        /*00e8*/ 	.dword	_ZN34_INTERNAL_c7207c0f_4_k_cu_2d8c66746thrust24THRUST_300001_SM_1000_NS8cuda_cub3parE
	.align		8
        /*00f0*/ 	.dword	_ZN34_INTERNAL_c7207c0f_4_k_cu_2d8c66746thrust24THRUST_300001_SM_1000_NS8cuda_cub10par_nosyncE
	.align		8
        /*00f8*/ 	.dword	_ZN34_INTERNAL_c7207c0f_4_k_cu_2d8c66746thrust24THRUST_300001_SM_1000_NS6system6detail10sequential3seqE
	.align		8
        /*0100*/ 	.dword	_ZN34_INTERNAL_c7207c0f_4_k_cu_2d8c66746thrust24THRUST_300001_SM_1000_NS12placeholders2_1E
	.align		8
        /*0108*/ 	.dword	_ZN34_INTERNAL_c7207c0f_4_k_cu_2d8c66746thrust24THRUST_300001_SM_1000_NS12placeholders2_2E
	.align		8
        /*0110*/ 	.dword	_ZN34_INTERNAL_c7207c0f_4_k_cu_2d8c66746thrust24THRUST_300001_SM_1000_NS12placeholders2_3E
	.align		8
        /*0118*/ 	.dword	_ZN34_INTERNAL_c7207c0f_4_k_cu_2d8c66746thrust24THRUST_300001_SM_1000_NS12placeholders2_4E
	.align		8
        /*0120*/ 	.dword	_ZN34_INTERNAL_c7207c0f_4_k_cu_2d8c66746thrust24THRUST_300001_SM_1000_NS12placeholders2_5E
	.align		8
        /*0128*/ 	.dword	_ZN34_INTERNAL_c7207c0f_4_k_cu_2d8c66746thrust24THRUST_300001_SM_1000_NS12placeholders2_6E
	.align		8
        /*0130*/ 	.dword	_ZN34_INTERNAL_c7207c0f_4_k_cu_2d8c66746thrust24THRUST_300001_SM_1000_NS12placeholders2_7E
	.align		8
        /*0138*/ 	.dword	_ZN34_INTERNAL_c7207c0f_4_k_cu_2d8c66746thrust24THRUST_300001_SM_1000_NS12placeholders2_8E
	.align		8
        /*0140*/ 	.dword	_ZN34_INTERNAL_c7207c0f_4_k_cu_2d8c66746thrust24THRUST_300001_SM_1000_NS12placeholders2_9E
	.align		8
        /*0148*/ 	.dword	_ZN34_INTERNAL_c7207c0f_4_k_cu_2d8c66746thrust24THRUST_300001_SM_1000_NS12placeholders3_10E
	.align		8
        /*0150*/ 	.dword	_ZN34_INTERNAL_c7207c0f_4_k_cu_2d8c66746thrust24THRUST_300001_SM_1000_NS3seqE


//--------------------- .text._ZN3cub18CUB_300001_SM_10006detail11EmptyKernelIvEEvv --------------------------
	.section	.text._ZN3cub18CUB_300001_SM_10006detail11EmptyKernelIvEEvv,"ax",@progbits
	.align	128
        .global         _ZN3cub18CUB_300001_SM_10006detail11EmptyKernelIvEEvv
        .type           _ZN3cub18CUB_300001_SM_10006detail11EmptyKernelIvEEvv,@function
        .size           _ZN3cub18CUB_300001_SM_10006detail11EmptyKernelIvEEvv,(.L_x_1 - _ZN3cub18CUB_300001_SM_10006detail11EmptyKernelIvEEvv)
        .other          _ZN3cub18CUB_300001_SM_10006detail11EmptyKernelIvEEvv,@"STO_CUDA_ENTRY STV_DEFAULT"
_ZN3cub18CUB_300001_SM_10006detail11EmptyKernelIvEEvv:
.text._ZN3cub18CUB_300001_SM_10006detail11EmptyKernelIvEEvv:
[----:B------:R-:W-:Y:S01]  /*0000*/  LDC R1, c[0x0][0x37c] ;  /* 0x0000df00ff017b82 */ /* 0x000fe20000000800 */
[----:B------:R-:W-:Y:S05]  /*0010*/  EXIT ;  /* 0x000000000000794d */ /* 0x000fea0003800000 */
.L_x_0:
[----:B------:R-:W-:-:S00]  /*0020*/  BRA `(.L_x_0) ;  /* 0xfffffffc00fc7947 */ /* 0x000fc0000383ffff */
[----:B------:R-:W-:-:S00]  /*0030*/  NOP ;  /* 0x0000000000007918 */ /* 0x000fc00000000000 */
        /* <DEDUP_REMOVED lines=12> */
.L_x_1:


//--------------------- .nv.shared.reserved.0     --------------------------
	.section	.nv.shared.reserved.0,"aw",@nobits
	.weak		__nv_reservedSMEM_offset_0_alias
	.size		__nv_reservedSMEM_offset_0_alias, 0, 64
	.other		__nv_reservedSMEM_offset_0_alias,@"STO_CUDA_RESERVED_SHARED STV_DEFAULT"
__nv_reservedSMEM_offset_0_alias:
	.zero		0
	.zero		64


//--------------------- .nv.global                --------------------------
	.section	.nv.global,"aw",@nobits
.nv.global:
	.type		_ZN34_INTERNAL_c7207c0f_4_k_cu_2d8c66746thrust24THRUST_300001_SM_1000_NS3seqE,@object
	.size		_ZN34_INTERNAL_c7207c0f_4_k_cu_2d8c66746thrust24THRUST_300001_SM_1000_NS3seqE,(_ZN34_INTERNAL_c7207c0f_4_k_cu_2d8c66744cuda3std3__48in_placeE - _ZN34_INTERNAL_c7207c0f_4_k_cu_2d8c66746thrust24THRUST_300001_SM_1000_NS3seqE)
_ZN34_INTERNAL_c7207c0f_4_k_cu_2d8c66746thrust24THRUST_300001_SM_1000_NS3seqE:
	.zero		1
	.type		_ZN34_INTERNAL_c7207c0f_4_k_cu_2d8c66744cuda3std3__48in_placeE,@object
	.size		_ZN34_INTERNAL_c7207c0f_4_k_cu_2d8c66744cuda3std3__48in_placeE,(_ZN34_INTERNAL_c7207c0f_4_k_cu_2d8c66744cuda3std6ranges3__45__cpo4sizeE - _ZN34_INTERNAL_c7207c0f_4_k_cu_2d8c66744cuda3std3__48in_placeE)
_ZN34_INTERNAL_c7207c0f_4_k_cu_2d8c66744cuda3std3__48in_placeE:
	.zero		1
	.type		_ZN34_INTERNAL_c7207c0f_4_k_cu_2d8c66744cuda3std6ranges3__45__cpo4sizeE,@object
	.size		_ZN34_INTERNAL_c7207c0f_4_k_cu_2d8c66744cuda3std6ranges3__45__cpo4sizeE,(_ZN34_INTERNAL_c7207c0f_4_k_cu_2d8c66746thrust24THRUST_300001_SM_1000_NS12placeholders2_3E - _ZN34_INTERNAL_c7207c0f_4_k_cu_2d8c66744cuda3std6ranges3__45__cpo4sizeE)
_ZN34_INTERNAL_c7207c0f_4_k_cu_2d8c66744cuda3std6ranges3__45__cpo4sizeE:
	.zero		1
	.type		_ZN34_INTERNAL_c7207c0f_4_k_cu_2d8c66746thrust24THRUST_300001_SM_1000_NS12placeholders2_3E,@object
	.size		_ZN34_INTERNAL_c7207c0f_4_k_cu_2d8c66746thrust24THRUST_300001_SM_1000_NS12placeholders2_3E,(_ZN34_INTERNAL_c7207c0f_4_k_cu_2d8c66744cuda3std3__45__cpo6cbeginE - _ZN34_INTERNAL_c7207c0f_4_k_cu_2d8c66746thrust24THRUST_300001_SM_1000_NS12placeholders2_3E)
_ZN34_INTERNAL_c7207c0f_4_k_cu_2d8c66746thrust24THRUST_300001_SM_1000_NS12placeholders2_3E:
	.zero		1
	.type		_ZN34_INTERNAL_c7207c0f_4_k_cu_2d8c66744cuda3std3__45__cpo6cbeginE,@object
	.size		_ZN34_INTERNAL_c7207c0f_4_k_cu_2d8c66744cuda3std3__45__cpo6cbeginE,(_ZN34_INTERNAL_c7207c0f_4_k_cu_2d8c66744cuda3std6ranges3__45__cpo6cbeginE - _ZN34_INTERNAL_c7207c0f_4_k_cu_2d8c66744cuda3std3__45__cpo6cbeginE)
_ZN34_INTERNAL_c7207c0f_4_k_cu_2d8c66744cuda3std3__45__cpo6cbeginE:
	.zero		1
	.type		_ZN34_INTERNAL_c7207c0f_4_k_cu_2d8c66744cuda3std6ranges3__45__cpo6cbeginE,@object
	.size		_ZN34_INTERNAL_c7207c0f_4_k_cu_2d8c66744cuda3std6ranges3__45__cpo6cbeginE,(_ZN34_INTERNAL_c7207c0f_4_k_cu_2d8c66746thrust24THRUST_300001_SM_1000_NS12placeholders2_7E - _ZN34_INTERNAL_c7207c0f_4_k_cu_2d8c66744cuda3std6ranges3__45__cpo6cbeginE)
_ZN34_INTERNAL_c7207c0f_4_k_cu_2d8c66744cuda3std6ranges3__45__cpo6cbeginE:
	.zero		1
	.type		_ZN34_INTERNAL_c7207c0f_4_k_cu_2d8c66746thrust24THRUST_300001_SM_1000_NS12placeholders2_7E,@object
	.size		_ZN34_INTERNAL_c7207c0f_4_k_cu_2d8c66746thrust24THRUST_300001_SM_1000_NS12placeholders2_7E,(_ZN34_INTERNAL_c7207c0f_4_k_cu_2d8c66744cuda3std3__45__cpo7crbeginE - _ZN34_INTERNAL_c7207c0f_4_k_cu_2d8c66746thrust24THRUST_300001_SM_1000_NS12placeholders2_7E)
_ZN34_INTERNAL_c7207c0f_4_k_cu_2d8c66746thrust24THRUST_300001_SM_1000_NS12placeholders2_7E:
	.zero		1
	.type		_ZN34_INTERNAL_c7207c0f_4_k_cu_2d8c66744cuda3std3__45__cpo7crbeginE,@object
	.size		_ZN34_INTERNAL_c7207c0f_4_k_cu_2d8c66744cuda3std3__45__cpo7crbeginE,(_ZN34_INTERNAL_c7207c0f_4_k_cu_2d8c66744cuda3std6ranges3__45__cpo4nextE - _ZN34_INTERNAL_c7207c0f_4_k_cu_2d8c66744cuda3std3__45__cpo7crbeginE)
_ZN34_INTERNAL_c7207c0f_4_k_cu_2d8c66744cuda3std3__45__cpo7crbeginE:
	.zero		1
	.type		_ZN34_INTERNAL_c7207c0f_4_k_cu_2d8c66744cuda3std6ranges3__45__cpo4nextE,@object
	.size		_ZN34_INTERNAL_c7207c0f_4_k_cu_2d8c66744cuda3std6ranges3__45__cpo4nextE,(_ZN34_INTERNAL_c7207c0f_4_k_cu_2d8c66744cuda3std6ranges3__45__cpo4swapE - _ZN34_INTERNAL_c7207c0f_4_k_cu_2d8c66744cuda3std6ranges3__45__cpo4nextE)
_ZN34_INTERNAL_c7207c0f_4_k_cu_2d8c66744cuda3std6ranges3__45__cpo4nextE:
	.zero		1
	.type		_ZN34_INTERNAL_c7207c0f_4_k_cu_2d8c66744cuda3std6ranges3__45__cpo4swapE,@object
	.size		_ZN34_INTERNAL_c7207c0f_4_k_cu_2d8c66744cuda3std6ranges3__45__cpo4swapE,(_ZN34_INTERNAL_c7207c0f_4_k_cu_2d8c66746thrust24THRUST_300001_SM_1000_NS8cuda_cub10par_nosyncE - _ZN34_INTERNAL_c7207c0f_4_k_cu_2d8c66744cuda3std6ranges3__45__cpo4swapE)
_ZN34_INTERNAL_c7207c0f_4_k_cu_2d8c66744cuda3std6ranges3__45__cpo4swapE:
	.zero		1
	.type		_ZN34_INTERNAL_c7207c0f_4_k_cu_2d8c66746thrust24THRUST_300001_SM_1000_NS8cuda_cub10par_nosyncE,@object
	.size		_ZN34_INTERNAL_c7207c0f_4_k_cu_2d8c66746thrust24THRUST_300001_SM_1000_NS8cuda_cub10par_nosyncE,(_ZN34_INTERNAL_c7207c0f_4_k_cu_2d8c66746thrust24THRUST_300001_SM_1000_NS12placeholders2_9E - _ZN34_INTERNAL_c7207c0f_4_k_cu_2d8c66746thrust24THRUST_300001_SM_1000_NS8cuda_cub10par_nosyncE)
_ZN34_INTERNAL_c7207c0f_4_k_cu_2d8c66746thrust24THRUST_300001_SM_1000_NS8cuda_cub10par_nosyncE:
	.zero		1
	.type		_ZN34_INTERNAL_c7207c0f_4_k_cu_2d8c66746thrust24THRUST_300001_SM_1000_NS12placeholders2_9E,@object
	.size		_ZN34_INTERNAL_c7207c0f_4_k_cu_2d8c66746thrust24THRUST_300001_SM_1000_NS12placeholders2_9E,(_ZN34_INTERNAL_c7207c0f_4_k_cu_2d8c66744cuda3std3__436_GLOBAL__N__c7207c0f_4_k_cu_2d8c66746ignoreE - _ZN34_INTERNAL_c7207c0f_4_k_cu_2d8c66746thrust24THRUST_300001_SM_1000_NS12placeholders2_9E)
_ZN34_INTERNAL_c7207c0f_4_k_cu_2d8c66746thrust24THRUST_300001_SM_1000_NS12placeholders2_9E:
	.zero		1
	.type		_ZN34_INTERNAL_c7207c0f_4_k_cu_2d8c66744cuda3std3__436_GLOBAL__N__c7207c0f_4_k_cu_2d8c66746ignoreE,@object
	.size		_ZN34_INTERNAL_c7207c0f_4_k_cu_2d8c66744cuda3std3__436_GLOBAL__N__c7207c0f_4_k_cu_2d8c66746ignoreE,(_ZN34_INTERNAL_c7207c0f_4_k_cu_2d8c66744cuda3std6ranges3__45__cpo4dataE - _ZN34_INTERNAL_c7207c0f_4_k_cu_2d8c66744cuda3std3__436_GLOBAL__N__c7207c0f_4_k_cu_2d8c66746ignoreE)
_ZN34_INTERNAL_c7207c0f_4_k_cu_2d8c66744cuda3std3__436_GLOBAL__N__c7207c0f_4_k_cu_2d8c66746ignoreE:
	.zero		1
	.type		_ZN34_INTERNAL_c7207c0f_4_k_cu_2d8c66744cuda3std6ranges3__45__cpo4dataE,@object
	.size		_ZN34_INTERNAL_c7207c0f_4_k_cu_2d8c66744cuda3std6ranges3__45__cpo4dataE,(_ZN34_INTERNAL_c7207c0f_4_k_cu_2d8c66746thrust24THRUST_300001_SM_1000_NS12placeholders2_1E - _ZN34_INTERNAL_c7207c0f_4_k_cu_2d8c66744cuda3std6ranges3__45__cpo4dataE)
_ZN34_INTERNAL_c7207c0f_4_k_cu_2d8c66744cuda3std6ranges3__45__cpo4dataE:
	.zero		1
	.type		_ZN34_INTERNAL_c7207c0f_4_k_cu_2d8c66746thrust24THRUST_300001_SM_1000_NS12placeholders2_1E,@object
	.size		_ZN34_INTERNAL_c7207c0f_4_k_cu_2d8c66746thrust24THRUST_300001_SM_1000_NS12placeholders2_1E,(_ZN34_INTERNAL_c7207c0f_4_k_cu_2d8c66744cuda3std3__45__cpo5beginE - _ZN34_INTERNAL_c7207c0f_4_k_cu_2d8c66746thrust24THRUST_300001_SM_1000_NS12placeholders2_1E)
_ZN34_INTERNAL_c7207c0f_4_k_cu_2d8c66746thrust24THRUST_300001_SM_1000_NS12placeholders2_1E:
	.zero		1
	.type		_ZN34_INTERNAL_c7207c0f_4_k_cu_2d8c66744cuda3std3__45__cpo5beginE,@object
	.size		_ZN34_INTERNAL_c7207c0f_4_k_cu_2d8c66744cuda3std3__45__cpo5beginE,(_ZN34_INTERNAL_c7207c0f_4_k_cu_2d8c66744cuda3std6ranges3__45__cpo5beginE - _ZN34_INTERNAL_c7207c0f_4_k_cu_2d8c66744cuda3std3__45__cpo5beginE)
_ZN34_INTERNAL_c7207c0f_4_k_cu_2d8c66744cuda3std3__45__cpo5beginE:
	.zero		1
	.type		_ZN34_INTERNAL_c7207c0f_4_k_cu_2d8c66744cuda3std6ranges3__45__cpo5beginE,@object
	.size		_ZN34_INTERNAL_c7207c0f_4_k_cu_2d8c66744cuda3std6ranges3__45__cpo5beginE,(_ZN34_INTERNAL_c7207c0f_4_k_cu_2d8c66746thrust24THRUST_300001_SM_1000_NS12placeholders2_5E - _ZN34_INTERNAL_c7207c0f_4_k_cu_2d8c66744cuda3std6ranges3__45__cpo5beginE)
_ZN34_INTERNAL_c7207c0f_4_k_cu_2d8c66744cuda3std6ranges3__45__cpo5beginE:
	.zero		1
	.type		_ZN34_INTERNAL_c7207c0f_4_k_cu_2d8c66746thrust24THRUST_300001_SM_1000_NS12placeholders2_5E,@object
	.size		_ZN34_INTERNAL_c7207c0f_4_k_cu_2d8c66746thrust24THRUST_300001_SM_1000_NS12placeholders2_5E,(_ZN34_INTERNAL_c7207c0f_4_k_cu_2d8c66744cuda3std3__45__cpo6rbeginE - _ZN34_INTERNAL_c7207c0f_4_k_cu_2d8c66746thrust24THRUST_300001_SM_1000_NS12placeholders2_5E)
_ZN34_INTERNAL_c7207c0f_4_k_cu_2d8c66746thrust24THRUST_300001_SM_1000_NS12placeholders2_5E:
	.zero		1
	.type		_ZN34_INTERNAL_c7207c0f_4_k_cu_2d8c66744cuda3std3__45__cpo6rbeginE,@object
	.size		_ZN34_INTERNAL_c7207c0f_4_k_cu_2d8c66744cuda3std3__45__cpo6rbeginE,(_ZN34_INTERNAL_c7207c0f_4_k_cu_2d8c66744cuda3std6ranges3__45__cpo7advanceE - _ZN34_INTERNAL_c7207c0f_4_k_cu_2d8c66744cuda3std3__45__cpo6rbeginE)
_ZN34_INTERNAL_c7207c0f_4_k_cu_2d8c66744cuda3std3__45__cpo6rbeginE:
	.zero		1
	.type		_ZN34_INTERNAL_c7207c0f_4_k_cu_2d8c66744cuda3std6ranges3__45__cpo7advanceE,@object
	.size		_ZN34_INTERNAL_c7207c0f_4_k_cu_2d8c66744cuda3std6ranges3__45__cpo7advanceE,(_ZN34_INTERNAL_c7207c0f_4_k_cu_2d8c66744cuda3std3__47nulloptE - _ZN34_INTERNAL_c7207c0f_4_k_cu_2d8c66744cuda3std6ranges3__45__cpo7advanceE)
_ZN34_INTERNAL_c7207c0f_4_k_cu_2d8c66744cuda3std6ranges3__45__cpo7advanceE:
	.zero		1
	.type		_ZN34_INTERNAL_c7207c0f_4_k_cu_2d8c66744cuda3std3__47nulloptE,@object
	.size		_ZN34_INTERNAL_c7207c0f_4_k_cu_2d8c66744cuda3std3__47nulloptE,(_ZN34_INTERNAL_c7207c0f_4_k_cu_2d8c66744cuda3std6ranges3__45__cpo8distanceE - _ZN34_INTERNAL_c7207c0f_4_k_cu_2d8c66744cuda3std3__47nulloptE)
_ZN34_INTERNAL_c7207c0f_4_k_cu_2d8c66744cuda3std3__47nulloptE:
	.zero		1
	.type		_ZN34_INTERNAL_c7207c0f_4_k_cu_2d8c66744cuda3std6ranges3__45__cpo8distanceE,@object
	.size		_ZN34_INTERNAL_c7207c0f_4_k_cu_2d8c66744cuda3std6ranges3__45__cpo8distanceE,(_ZN34_INTERNAL_c7207c0f_4_k_cu_2d8c66746thrust24THRUST_300001_SM_1000_NS12placeholders3_10E - _ZN34_INTERNAL_c7207c0f_4_k_cu_2d8c66744cuda3std6ranges3__45__cpo8distanceE)
_ZN34_INTERNAL_c7207c0f_4_k_cu_2d8c66744cuda3std6ranges3__45__cpo8distanceE:
	.zero		1
	.type		_ZN34_INTERNAL_c7207c0f_4_k_cu_2d8c66746thrust24THRUST_300001_SM_1000_NS12placeholders3_10E,@object
	.size		_ZN34_INTERNAL_c7207c0f_4_k_cu_2d8c66746thrust24THRUST_300001_SM_1000_NS12placeholders3_10E,(_ZN34_INTERNAL_c7207c0f_4_k_cu_2d8c66744cuda3std3__419piecewise_constructE - _ZN34_INTERNAL_c7207c0f_4_k_cu_2d8c66746thrust24THRUST_300001_SM_1000_NS12placeholders3_10E)
_ZN34_INTERNAL_c7207c0f_4_k_cu_2d8c66746thrust24THRUST_300001_SM_1000_NS12placeholders3_10E:
	.zero		1
	.type		_ZN34_INTERNAL_c7207c0f_4_k_cu_2d8c66744cuda3std3__419piecewise_constructE,@object
	.size		_ZN34_INTERNAL_c7207c0f_4_k_cu_2d8c66744cuda3std3__419piecewise_constructE,(_ZN34_INTERNAL_c7207c0f_4_k_cu_2d8c66744cuda3std6ranges3__45__cpo5cdataE - _ZN34_INTERNAL_c7207c0f_4_k_cu_2d8c66744cuda3std3__419piecewise_constructE)
_ZN34_INTERNAL_c7207c0f_4_k_cu_2d8c66744cuda3std3__419piecewise_constructE:
	.zero		1
	.type		_ZN34_INTERNAL_c7207c0f_4_k_cu_2d8c66744cuda3std6ranges3__45__cpo5cdataE,@object
	.size		_ZN34_INTERNAL_c7207c0f_4_k_cu_2d8c66744cuda3std6ranges3__45__cpo5cdataE,(_ZN34_INTERNAL_c7207c0f_4_k_cu_2d8c66746thrust24THRUST_300001_SM_1000_NS12placeholders2_2E - _ZN34_INTERNAL_c7207c0f_4_k_cu_2d8c66744cuda3std6ranges3__45__cpo5cdataE)
_ZN34_INTERNAL_c7207c0f_4_k_cu_2d8c66744cuda3std6ranges3__45__cpo5cdataE:
	.zero		1
	.type		_ZN34_INTERNAL_c7207c0f_4_k_cu_2d8c66746thrust24THRUST_300001_SM_1000_NS12placeholders2_2E,@object
	.size		_ZN34_INTERNAL_c7207c0f_4_k_cu_2d8c66746thrust24THRUST_300001_SM_1000_NS12placeholders2_2E,(_ZN34_INTERNAL_c7207c0f_4_k_cu_2d8c66744cuda3std3__45__cpo3endE - _ZN34_INTERNAL_c7207c0f_4_k_cu_2d8c66746thrust24THRUST_300001_SM_1000_NS12placeholders2_2E)
_ZN34_INTERNAL_c7207c0f_4_k_cu_2d8c66746thrust24THRUST_300001_SM_1000_NS12placeholders2_2E:
	.zero		1
	.type		_ZN34_INTERNAL_c7207c0f_4_k_cu_2d8c66744cuda3std3__45__cpo3endE,@object
	.size		_ZN34_INTERNAL_c7207c0f_4_k_cu_2d8c66744cuda3std3__45__cpo3endE,(_ZN34_INTERNAL_c7207c0f_4_k_cu_2d8c66744cuda3std6ranges3__45__cpo3endE - _ZN34_INTERNAL_c7207c0f_4_k_cu_2d8c66744cuda3std3__45__cpo3endE)
_ZN34_INTERNAL_c7207c0f_4_k_cu_2d8c66744cuda3std3__45__cpo3endE:
	.zero		1
	.type		_ZN34_INTERNAL_c7207c0f_4_k_cu_2d8c66744cuda3std6ranges3__45__cpo3endE,@object
	.size		_ZN34_INTERNAL_c7207c0f_4_k_cu_2d8c66744cuda3std6ranges3__45__cpo3endE,(_ZN34_INTERNAL_c7207c0f_4_k_cu_2d8c66746thrust24THRUST_300001_SM_1000_NS12placeholders2_6E - _ZN34_INTERNAL_c7207c0f_4_k_cu_2d8c66744cuda3std6ranges3__45__cpo3endE)
_ZN34_INTERNAL_c7207c0f_4_k_cu_2d8c66744cuda3std6ranges3__45__cpo3endE:
	.zero		1
	.type		_ZN34_INTERNAL_c7207c0f_4_k_cu_2d8c66746thrust24THRUST_300001_SM_1000_NS12placeholders2_6E,@object
	.size		_ZN34_INTERNAL_c7207c0f_4_k_cu_2d8c66746thrust24THRUST_300001_SM_1000_NS12placeholders2_6E,(_ZN34_INTERNAL_c7207c0f_4_k_cu_2d8c66744cuda3std3__45__cpo4rendE - _ZN34_INTERNAL_c7207c0f_4_k_cu_2d8c66746thrust24THRUST_300001_SM_1000_NS12placeholders2_6E)
_ZN34_INTERNAL_c7207c0f_4_k_cu_2d8c66746thrust24THRUST_300001_SM_1000_NS12placeholders2_6E:
	.zero		1
	.type		_ZN34_INTERNAL_c7207c0f_4_k_cu_2d8c66744cuda3std3__45__cpo4rendE,@object
	.size		_ZN34_INTERNAL_c7207c0f_4_k_cu_2d8c66744cuda3std3__45__cpo4rendE,(_ZN34_INTERNAL_c7207c0f_4_k_cu_2d8c66744cuda3std6ranges3__45__cpo9iter_swapE - _ZN34_INTERNAL_c7207c0f_4_k_cu_2d8c66744cuda3std3__45__cpo4rendE)
_ZN34_INTERNAL_c7207c0f_4_k_cu_2d8c66744cuda3std3__45__cpo4rendE:
	.zero		1
	.type		_ZN34_INTERNAL_c7207c0f_4_k_cu_2d8c66744cuda3std6ranges3__45__cpo9iter_swapE,@object
	.size		_ZN34_INTERNAL_c7207c0f_4_k_cu_2d8c66744cuda3std6ranges3__45__cpo9iter_swapE,(_ZN34_INTERNAL_c7207c0f_4_k_cu_2d8c66744cuda3std3__48unexpectE - _ZN34_INTERNAL_c7207c0f_4_k_cu_2d8c66744cuda3std6ranges3__45__cpo9iter_swapE)
_ZN34_INTERNAL_c7207c0f_4_k_cu_2d8c66744cuda3std6ranges3__45__cpo9iter_swapE:
	.zero		1
	.type		_ZN34_INTERNAL_c7207c0f_4_k_cu_2d8c66744cuda3std3__48unexpectE,@object
	.size		_ZN34_INTERNAL_c7207c0f_4_k_cu_2d8c66744cuda3std3__48unexpectE,(_ZN34_INTERNAL_c7207c0f_4_k_cu_2d8c66746thrust24THRUST_300001_SM_1000_NS8cuda_cub3parE - _ZN34_INTERNAL_c7207c0f_4_k_cu_2d8c66744cuda3std3__48unexpectE)
_ZN34_INTERNAL_c7207c0f_4_k_cu_2d8c66744cuda3std3__48unexpectE:
	.zero		1
	.type		_ZN34_INTERNAL_c7207c0f_4_k_cu_2d8c66746thrust24THRUST_300001_SM_1000_NS8cuda_cub3parE,@object
	.size		_ZN34_INTERNAL_c7207c0f_4_k_cu_2d8c66746thrust24THRUST_300001_SM_1000_NS8cuda_cub3parE,(_ZN34_INTERNAL_c7207c0f_4_k_cu_2d8c66746thrust24THRUST_300001_SM_1000_NS12placeholders2_4E - _ZN34_INTERNAL_c7207c0f_4_k_cu_2d8c66746thrust24THRUST_300001_SM_1000_NS8cuda_cub3parE)
_ZN34_INTERNAL_c7207c0f_4_k_cu_2d8c66746thrust24THRUST_300001_SM_1000_NS8cuda_cub3parE:
	.zero		1
	.type		_ZN34_INTERNAL_c7207c0f_4_k_cu_2d8c66746thrust24THRUST_300001_SM_1000_NS12placeholders2_4E,@object
	.size		_ZN34_INTERNAL_c7207c0f_4_k_cu_2d8c66746thrust24THRUST_300001_SM_1000_NS12placeholders2_4E,(_ZN34_INTERNAL_c7207c0f_4_k_cu_2d8c66744cuda3std3__45__cpo4cendE - _ZN34_INTERNAL_c7207c0f_4_k_cu_2d8c66746thrust24THRUST_300001_SM_1000_NS12placeholders2_4E)
_ZN34_INTERNAL_c7207c0f_4_k_cu_2d8c66746thrust24THRUST_300001_SM_1000_NS12placeholders2_4E:
	.zero		1
	.type		_ZN34_INTERNAL_c7207c0f_4_k_cu_2d8c66744cuda3std3__45__cpo4cendE,@object
	.size		_ZN34_INTERNAL_c7207c0f_4_k_cu_2d8c66744cuda3std3__45__cpo4cendE,(_ZN34_INTERNAL_c7207c0f_4_k_cu_2d8c66744cuda3std6ranges3__45__cpo4cendE - _ZN34_INTERNAL_c7207c0f_4_k_cu_2d8c66744cuda3std3__45__cpo4cendE)
_ZN34_INTERNAL_c7207c0f_4_k_cu_2d8c66744cuda3std3__45__cpo4cendE:
	.zero		1
	.type		_ZN34_INTERNAL_c7207c0f_4_k_cu_2d8c66744cuda3std6ranges3__45__cpo4cendE,@object
	.size		_ZN34_INTERNAL_c7207c0f_4_k_cu_2d8c66744cuda3std6ranges3__45__cpo4cendE,(_ZN34_INTERNAL_c7207c0f_4_k_cu_2d8c66744cuda3std3__420unreachable_sentinelE - _ZN34_INTERNAL_c7207c0f_4_k_cu_2d8c66744cuda3std6ranges3__45__cpo4cendE)
_ZN34_INTERNAL_c7207c0f_4_k_cu_2d8c66744cuda3std6ranges3__45__cpo4cendE:
	.zero		1
	.type		_ZN34_INTERNAL_c7207c0f_4_k_cu_2d8c66744cuda3std3__420unreachable_sentinelE,@object
	.size		_ZN34_INTERNAL_c7207c0f_4_k_cu_2d8c66744cuda3std3__420unreachable_sentinelE,(_ZN34_INTERNAL_c7207c0f_4_k_cu_2d8c66744cuda3std6ranges3__45__cpo5ssizeE - _ZN34_INTERNAL_c7207c0f_4_k_cu_2d8c66744cuda3std3__420unreachable_sentinelE)
_ZN34_INTERNAL_c7207c0f_4_k_cu_2d8c66744cuda3std3__420unreachable_sentinelE:
	.zero		1
	.type		_ZN34_INTERNAL_c7207c0f_4_k_cu_2d8c66744cuda3std6ranges3__45__cpo5ssizeE,@object
	.size		_ZN34_INTERNAL_c7207c0f_4_k_cu_2d8c66744cuda3std6ranges3__45__cpo5ssizeE,(_ZN34_INTERNAL_c7207c0f_4_k_cu_2d8c66746thrust24THRUST_300001_SM_1000_NS12placeholders2_8E - _ZN34_INTERNAL_c7207c0f_4_k_cu_2d8c66744cuda3std6ranges3__45__cpo5ssizeE)
_ZN34_INTERNAL_c7207c0f_4_k_cu_2d8c66744cuda3std6ranges3__45__cpo5ssizeE:
	.zero		1
	.type		_ZN34_INTERNAL_c7207c0f_4_k_cu_2d8c66746thrust24THRUST_300001_SM_1000_NS12placeholders2_8E,@object
	.size		_ZN34_INTERNAL_c7207c0f_4_k_cu_2d8c66746thrust24THRUST_300001_SM_1000_NS12placeholders2_8E,(_ZN34_INTERNAL_c7207c0f_4_k_cu_2d8c66744cuda3std3__45__cpo5crendE - _ZN34_INTERNAL_c7207c0f_4_k_cu_2d8c66746thrust24THRUST_300001_SM_1000_NS12placeholders2_8E)
_ZN34_INTERNAL_c7207c0f_4_k_cu_2d8c66746thrust24THRUST_300001_SM_1000_NS12placeholders2_8E:
	.zero		1
	.type		_ZN34_INTERNAL_c7207c0f_4_k_cu_2d8c66744cuda3std3__45__cpo5crendE,@object
	.size		_ZN34_INTERNAL_c7207c0f_4_k_cu_2d8c66744cuda3std3__45__cpo5crendE,(_ZN34_INTERNAL_c7207c0f_4_k_cu_2d8c66744cuda3std6ranges3__45__cpo4prevE - _ZN34_INTERNAL_c7207c0f_4_k_cu_2d8c66744cuda3std3__45__cpo5crendE)
_ZN34_INTERNAL_c7207c0f_4_k_cu_2d8c66744cuda3std3__45__cpo5crendE:
	.zero		1
	.type		_ZN34_INTERNAL_c7207c0f_4_k_cu_2d8c66744cuda3std6ranges3__45__cpo4prevE,@object
	.size		_ZN34_INTERNAL_c7207c0f_4_k_cu_2d8c66744cuda3std6ranges3__45__cpo4prevE,(_ZN34_INTERNAL_c7207c0f_4_k_cu_2d8c66744cuda3std6ranges3__45__cpo9iter_moveE - _ZN34_INTERNAL_c7207c0f_4_k_cu_2d8c66744cuda3std6ranges3__45__cpo4prevE)
_ZN34_INTERNAL_c7207c0f_4_k_cu_2d8c66744cuda3std6ranges3__45__cpo4prevE:
	.zero		1
	.type		_ZN34_INTERNAL_c7207c0f_4_k_cu_2d8c66744cuda3std6ranges3__45__cpo9iter_moveE,@object
	.size		_ZN34_INTERNAL_c7207c0f_4_k_cu_2d8c66744cuda3std6ranges3__45__cpo9iter_moveE,(_ZN34_INTERNAL_c7207c0f_4_k_cu_2d8c66746thrust24THRUST_300001_SM_1000_NS6system6detail10sequential3seqE - _ZN34_INTERNAL_c7207c0f_4_k_cu_2d8c66744cuda3std6ranges3__45__cpo9iter_moveE)
_ZN34_INTERNAL_c7207c0f_4_k_cu_2d8c66744cuda3std6ranges3__45__cpo9iter_moveE:
	.zero		1
	.type		_ZN34_INTERNAL_c7207c0f_4_k_cu_2d8c66746thrust24THRUST_300001_SM_1000_NS6system6detail10sequential3seqE,@object
	.size		_ZN34_INTERNAL_c7207c0f_4_k_cu_2d8c66746thrust24THRUST_300001_SM_1000_NS6system6detail10sequential3seqE,(.L_31 - _ZN34_INTERNAL_c7207c0f_4_k_cu_2d8c66746thrust24THRUST_300001_SM_1000_NS6system6detail10sequential3seqE)
_ZN34_INTERNAL_c7207c0f_4_k_cu_2d8c66746thrust24THRUST_300001_SM_1000_NS6system6detail10sequential3seqE:
	.zero		1
.L_31:


//--------------------- .nv.constant0._ZN3cub18CUB_300001_SM_10006detail11EmptyKernelIvEEvv --------------------------
	.section	.nv.constant0._ZN3cub18CUB_300001_SM_10006detail11EmptyKernelIvEEvv,"a",@progbits
	.sectionflags	@""
	.align	4
.nv.constant0._ZN3cub18CUB_300001_SM_10006detail11EmptyKernelIvEEvv:
	.zero		896


//--------------------- SYMBOLS --------------------------

	.type		.nv.reservedSmem.offset0,@object
	.size		.nv.reservedSmem.offset0,0x4
